//
// Generated by NVIDIA NVVM Compiler
//
// Compiler Build ID: CL-36424714
// Cuda compilation tools, release 13.0, V13.0.88
// Based on NVVM 20.0.0
//

.version 9.0
.target sm_100
.address_size 64

	// .globl	_Z13matmul_kernelPKfS0_Pfm
.extern .func  (.param .b32 func_retval0) vprintf
(
	.param .b64 vprintf_param_0,
	.param .b64 vprintf_param_1
)
;
.global .align 1 .b8 $str[41] = {73, 78, 68, 69, 88, 32, 48, 32, 45, 62, 32, 105, 110, 100, 101, 120, 32, 61, 32, 37, 100, 32, 124, 32, 106, 32, 61, 32, 37, 100, 32, 124, 32, 107, 32, 61, 32, 37, 100, 10};
.global .align 1 .b8 $str$1[41] = {73, 78, 68, 69, 88, 32, 49, 32, 45, 62, 32, 105, 110, 100, 101, 120, 32, 61, 32, 37, 100, 32, 124, 32, 106, 32, 61, 32, 37, 100, 32, 124, 32, 107, 32, 61, 32, 37, 100, 10};

.visible .entry _Z13matmul_kernelPKfS0_Pfm(
	.param .u64 .ptr .align 1 _Z13matmul_kernelPKfS0_Pfm_param_0,
	.param .u64 .ptr .align 1 _Z13matmul_kernelPKfS0_Pfm_param_1,
	.param .u64 .ptr .align 1 _Z13matmul_kernelPKfS0_Pfm_param_2,
	.param .u64 _Z13matmul_kernelPKfS0_Pfm_param_3
)
{
	.local .align 8 .b8 	__local_depot0[16];
	.reg .b64 	%SP;
	.reg .b64 	%SPL;
	.reg .pred 	%p<11>;
	.reg .b32 	%r<39>;
	.reg .b32 	%f<21>;
	.reg .b64 	%rd<87>;

	mov.u64 	%SPL, __local_depot0;
	cvta.local.u64 	%SP, %SPL;
	ld.param.u64 	%rd26, [_Z13matmul_kernelPKfS0_Pfm_param_1];
	ld.param.u64 	%rd24, [_Z13matmul_kernelPKfS0_Pfm_param_2];
	ld.param.u64 	%rd25, [_Z13matmul_kernelPKfS0_Pfm_param_3];
	cvta.to.global.u64 	%rd1, %rd26;
	mov.u32 	%r5, %tid.x;
	mov.u32 	%r6, %ctaid.x;
	mov.u32 	%r7, %ntid.x;
	mad.lo.s32 	%r8, %r6, %r7, %r5;
	cvt.s64.s32 	%rd2, %r8;
	mul.lo.s64 	%rd27, %rd25, %rd25;
	setp.le.u64 	%p1, %rd27, %rd2;
	@%p1 bra 	$L__BB0_18;
	or.b64  	%rd28, %rd2, %rd25;
	and.b64  	%rd29, %rd28, -4294967296;
	setp.ne.s64 	%p2, %rd29, 0;
	@%p2 bra 	$L__BB0_3;
	cvt.u32.u64 	%r9, %rd25;
	cvt.u32.u64 	%r10, %rd2;
	rem.u32 	%r11, %r10, %r9;
	cvt.u64.u32 	%rd81, %r11;
	bra.uni 	$L__BB0_4;
$L__BB0_3:
	rem.u64 	%rd81, %rd2, %rd25;
$L__BB0_4:
	cvt.u32.u64 	%r1, %rd81;
	cvta.to.global.u64 	%rd31, %rd24;
	shl.b64 	%rd32, %rd2, 2;
	add.s64 	%rd6, %rd31, %rd32;
	max.u64 	%rd7, %rd25, 1;
	and.b64  	%rd85, %rd7, 3;
	setp.lt.u64 	%p3, %rd25, 4;
	mov.b64 	%rd86, 0;
	@%p3 bra 	$L__BB0_11;
	and.b64  	%rd86, %rd7, -4;
	neg.s64 	%rd10, %rd86;
	mov.b64 	%rd83, 0;
	mov.b64 	%rd82, 1;
	cvt.u32.u64 	%r13, %rd2;
	sub.s32 	%r14, %r13, %r1;
$L__BB0_6:
	cvt.u32.u64 	%r12, %rd83;
	add.s32 	%r2, %r14, %r12;
	setp.ne.s64 	%p4, %rd82, 1;
	@%p4 bra 	$L__BB0_8;
	add.u64 	%rd35, %SP, 0;
	add.u64 	%rd36, %SPL, 0;
	st.local.v2.u32 	[%rd36], {%r13, %r2};
	st.local.u32 	[%rd36+8], %r1;
	mov.u64 	%rd37, $str;
	cvta.global.u64 	%rd38, %rd37;
	{ // callseq 0, 0
	.param .b64 param0;
	st.param.b64 	[param0], %rd38;
	.param .b64 param1;
	st.param.b64 	[param1], %rd35;
	.param .b32 retval0;
	call.uni (retval0), 
	vprintf, 
	(
	param0, 
	param1
	);
	ld.param.b32 	%r16, [retval0];
	} // callseq 0
$L__BB0_8:
	ld.param.u64 	%rd79, [_Z13matmul_kernelPKfS0_Pfm_param_0];
	cvta.to.global.u64 	%rd39, %rd79;
	mul.wide.s32 	%rd40, %r2, 4;
	add.s64 	%rd13, %rd39, %rd40;
	ld.global.f32 	%f4, [%rd13];
	mad.lo.s64 	%rd41, %rd83, %rd25, %rd81;
	shl.b64 	%rd42, %rd41, 32;
	shr.s64 	%rd43, %rd42, 30;
	add.s64 	%rd44, %rd1, %rd43;
	ld.global.f32 	%f5, [%rd44];
	ld.global.f32 	%f6, [%rd6];
	fma.rn.f32 	%f20, %f4, %f5, %f6;
	st.global.f32 	[%rd6], %f20;
	@%p4 bra 	$L__BB0_10;
	cvt.u32.u64 	%r24, %rd83;
	add.s32 	%r25, %r14, %r24;
	add.s32 	%r26, %r25, 1;
	and.b64  	%rd45, %rd82, 4294967293;
	mad.lo.s64 	%rd46, %rd25, %rd45, %rd81;
	add.u64 	%rd47, %SP, 0;
	add.u64 	%rd48, %SPL, 0;
	st.local.v2.u32 	[%rd48], {%r13, %r26};
	st.local.u32 	[%rd48+8], %rd46;
	mov.u64 	%rd49, $str$1;
	cvta.global.u64 	%rd50, %rd49;
	{ // callseq 1, 0
	.param .b64 param0;
	st.param.b64 	[param0], %rd50;
	.param .b64 param1;
	st.param.b64 	[param1], %rd47;
	.param .b32 retval0;
	call.uni (retval0), 
	vprintf, 
	(
	param0, 
	param1
	);
	ld.param.b32 	%r27, [retval0];
	} // callseq 1
	ld.global.f32 	%f20, [%rd6];
$L__BB0_10:
	ld.global.f32 	%f7, [%rd13+4];
	and.b64  	%rd51, %rd82, 4294967293;
	mad.lo.s64 	%rd52, %rd25, %rd51, %rd81;
	shl.b64 	%rd53, %rd52, 32;
	shr.s64 	%rd54, %rd53, 30;
	add.s64 	%rd55, %rd1, %rd54;
	ld.global.f32 	%f8, [%rd55];
	fma.rn.f32 	%f9, %f7, %f8, %f20;
	st.global.f32 	[%rd6], %f9;
	add.s64 	%rd56, %rd52, %rd25;
	ld.global.f32 	%f10, [%rd13+8];
	shl.b64 	%rd57, %rd56, 32;
	shr.s64 	%rd58, %rd57, 30;
	add.s64 	%rd59, %rd1, %rd58;
	ld.global.f32 	%f11, [%rd59];
	fma.rn.f32 	%f12, %f10, %f11, %f9;
	st.global.f32 	[%rd6], %f12;
	add.s64 	%rd60, %rd56, %rd25;
	ld.global.f32 	%f13, [%rd13+12];
	shl.b64 	%rd61, %rd60, 32;
	shr.s64 	%rd62, %rd61, 30;
	add.s64 	%rd63, %rd1, %rd62;
	ld.global.f32 	%f14, [%rd63];
	fma.rn.f32 	%f15, %f13, %f14, %f12;
	st.global.f32 	[%rd6], %f15;
	add.s64 	%rd83, %rd83, 4;
	add.s64 	%rd82, %rd82, 4;
	add.s64 	%rd64, %rd10, %rd82;
	setp.ne.s64 	%p6, %rd64, 1;
	@%p6 bra 	$L__BB0_6;
$L__BB0_11:
	setp.eq.s64 	%p7, %rd85, 0;
	@%p7 bra 	$L__BB0_18;
	add.u64 	%rd65, %SP, 0;
	cvt.u32.u64 	%r30, %rd2;
	cvt.u32.u64 	%r31, %rd81;
	sub.s32 	%r32, %r30, %r31;
$L__BB0_13:
	.pragma "nounroll";
	cvta.to.local.u64 	%rd19, %rd65;
	cvt.u32.u64 	%r29, %rd86;
	add.s32 	%r3, %r32, %r29;
	mad.lo.s64 	%rd20, %rd86, %rd25, %rd81;
	cvt.u32.u64 	%r4, %rd20;
	setp.eq.s32 	%p8, %r29, 0;
	@%p8 bra 	$L__BB0_16;
	setp.ne.s32 	%p9, %r29, 1;
	@%p9 bra 	$L__BB0_17;
	st.local.v2.u32 	[%rd19], {%r30, %r3};
	st.local.u32 	[%rd19+8], %r4;
	mov.u64 	%rd66, $str$1;
	cvta.global.u64 	%rd67, %rd66;
	{ // callseq 2, 0
	.param .b64 param0;
	st.param.b64 	[param0], %rd67;
	.param .b64 param1;
	st.param.b64 	[param1], %rd65;
	.param .b32 retval0;
	call.uni (retval0), 
	vprintf, 
	(
	param0, 
	param1
	);
	ld.param.b32 	%r34, [retval0];
	} // callseq 2
	bra.uni 	$L__BB0_17;
$L__BB0_16:
	st.local.v2.u32 	[%rd19], {%r30, %r3};
	st.local.u32 	[%rd19+8], %r4;
	mov.u64 	%rd69, $str;
	cvta.global.u64 	%rd70, %rd69;
	{ // callseq 3, 0
	.param .b64 param0;
	st.param.b64 	[param0], %rd70;
	.param .b64 param1;
	st.param.b64 	[param1], %rd65;
	.param .b32 retval0;
	call.uni (retval0), 
	vprintf, 
	(
	param0, 
	param1
	);
	ld.param.b32 	%r37, [retval0];
	} // callseq 3
$L__BB0_17:
	ld.param.u64 	%rd80, [_Z13matmul_kernelPKfS0_Pfm_param_0];
	cvta.to.global.u64 	%rd72, %rd80;
	mul.wide.s32 	%rd73, %r3, 4;
	add.s64 	%rd74, %rd72, %rd73;
	ld.global.f32 	%f16, [%rd74];
	shl.b64 	%rd75, %rd20, 32;
	shr.s64 	%rd76, %rd75, 30;
	add.s64 	%rd77, %rd1, %rd76;
	ld.global.f32 	%f17, [%rd77];
	ld.global.f32 	%f18, [%rd6];
	fma.rn.f32 	%f19, %f16, %f17, %f18;
	st.global.f32 	[%rd6], %f19;
	add.s64 	%rd78, %rd86, 1;
	and.b64  	%rd86, %rd78, 4294967295;
	add.s64 	%rd85, %rd85, -1;
	setp.ne.s64 	%p10, %rd85, 0;
	@%p10 bra 	$L__BB0_13;
$L__BB0_18:
	ret;

}


// ===== COMPILED SASS (sm_100) =====

	.target	sm_100

	.elftype	@"ET_EXEC"


//--------------------- .note.nv.tkinfo           --------------------------
	.section	.note.nv.tkinfo,"",@"SHT_NOTE"
	.sectionflags	@"SHF_NOTE_NV_TKINFO"
	.tkinfo
        /*0018*/ 	.word	0x00000002
        /*0030*/ 	.string	""
        /*0030*/ 	.string	"ptxas"
        /*0030*/ 	.string	"Cuda compilation tools, release 13.0, V13.0.88"
        /*0030*/ 	.string	"Build cuda_13.0.r13.0/compiler.36424714_0"
        /*0030*/ 	.string	"-arch sm_100 -m 64 "



//--------------------- .note.nv.cuinfo           --------------------------
	.section	.note.nv.cuinfo,"",@"SHT_NOTE"
	.sectionflags	@"SHF_NOTE_NV_CUINFO"
        /*0018*/ 	.short	0x0002
        /*001a*/ 	.short	0x0064
        /*001c*/ 	.short	0x0082
	.zero		2


//--------------------- .nv.info                  --------------------------
	.section	.nv.info,"",@"SHT_CUDA_INFO"
	.align	4


	//----- nvinfo : EIATTR_REGCOUNT
	.align		4
        /*0000*/ 	.byte	0x04, 0x2f
        /*0002*/ 	.short	(.L_3 - .L_2)
	.align		4
.L_2:
        /*0004*/ 	.word	index@(_Z13matmul_kernelPKfS0_Pfm)
        /*0008*/ 	.word	0x00000024


	//----- nvinfo : EIATTR_FRAME_SIZE
	.align		4
.L_3:
        /*000c*/ 	.byte	0x04, 0x11
        /*000e*/ 	.short	(.L_5 - .L_4)
	.align		4
.L_4:
        /*0010*/ 	.word	index@($__internal_0_$__cuda_sm20_rem_u64)
        /*0014*/ 	.word	0x00000010


	//----- nvinfo : EIATTR_FRAME_SIZE
	.align		4
.L_5:
        /*0018*/ 	.byte	0x04, 0x11
        /*001a*/ 	.short	(.L_7 - .L_6)
	.align		4
.L_6:
        /*001c*/ 	.word	index@(_Z13matmul_kernelPKfS0_Pfm)
        /*0020*/ 	.word	0x00000010


	//----- nvinfo : EIATTR_MIN_STACK_SIZE
	.align		4
.L_7:
        /*0024*/ 	.byte	0x04, 0x12
        /*0026*/ 	.short	(.L_9 - .L_8)
	.align		4
.L_8:
        /*0028*/ 	.word	index@(_Z13matmul_kernelPKfS0_Pfm)
        /*002c*/ 	.word	0x00000010
.L_9:


//--------------------- .nv.compat                --------------------------
	.section	.nv.compat,"",@"SHT_CUDA_COMPAT_INFO"
	.align	4
        /*0000*/ 	.byte	0x02, 0x09, 0x00, 0x00, 0x02, 0x02, 0x01, 0x00, 0x02, 0x05, 0x05, 0x00, 0x03, 0x07, 0x01, 0x01
        /*0010*/ 	.byte	0x02, 0x03, 0x00, 0x00, 0x02, 0x06, 0x01, 0x00, 0x04, 0x0b, 0x08, 0x00, 0x09, 0x00, 0x00, 0x00
        /*0020*/ 	.byte	0x00, 0x00, 0x00, 0x00


//--------------------- .nv.info._Z13matmul_kernelPKfS0_Pfm --------------------------
	.section	.nv.info._Z13matmul_kernelPKfS0_Pfm,"",@"SHT_CUDA_INFO"
	.sectionflags	@""
	.align	4


	//----- nvinfo : EIATTR_CUDA_API_VERSION
	.align		4
        /*0000*/ 	.byte	0x04, 0x37
        /*0002*/ 	.short	(.L_11 - .L_10)
.L_10:
        /*0004*/ 	.word	0x00000082


	//----- nvinfo : EIATTR_KPARAM_INFO
	.align		4
.L_11:
        /*0008*/ 	.byte	0x04, 0x17
        /*000a*/ 	.short	(.L_13 - .L_12)
.L_12:
        /*000c*/ 	.word	0x00000000
        /*0010*/ 	.short	0x0003
        /*0012*/ 	.short	0x0018
        /*0014*/ 	.byte	0x00, 0xf0, 0x21, 0x00


	//----- nvinfo : EIATTR_KPARAM_INFO
	.align		4
.L_13:
        /*0018*/ 	.byte	0x04, 0x17
        /*001a*/ 	.short	(.L_15 - .L_14)
.L_14:
        /*001c*/ 	.word	0x00000000
        /*0020*/ 	.short	0x0002
        /*0022*/ 	.short	0x0010
        /*0024*/ 	.byte	0x00, 0xf5, 0x21, 0x00


	//----- nvinfo : EIATTR_KPARAM_INFO
	.align		4
.L_15:
        /*0028*/ 	.byte	0x04, 0x17
        /*002a*/ 	.short	(.L_17 - .L_16)
.L_16:
        /*002c*/ 	.word	0x00000000
        /*0030*/ 	.short	0x0001
        /*0032*/ 	.short	0x0008
        /*0034*/ 	.byte	0x00, 0xf5, 0x21, 0x00


	//----- nvinfo : EIATTR_KPARAM_INFO
	.align		4
.L_17:
        /*0038*/ 	.byte	0x04, 0x17
        /*003a*/ 	.short	(.L_19 - .L_18)
.L_18:
        /*003c*/ 	.word	0x00000000
        /*0040*/ 	.short	0x0000
        /*0042*/ 	.short	0x0000
        /*0044*/ 	.byte	0x00, 0xf5, 0x21, 0x00


	//----- nvinfo : EIATTR_SPARSE_MMA_MASK
	.align		4
.L_19:
        /*0048*/ 	.byte	0x03, 0x50
        /*004a*/ 	.short	0x0000


	//----- nvinfo : EIATTR_MAXREG_COUNT
	.align		4
        /*004c*/ 	.byte	0x03, 0x1b
        /*004e*/ 	.short	0x00ff


	//----- nvinfo : EIATTR_EXTERNS
	.align		4
        /*0050*/ 	.byte	0x04, 0x0f
        /*0052*/ 	.short	(.L_21 - .L_20)


	//   ....[0]....
	.align		4
.L_20:
        /*0054*/ 	.word	index@(vprintf)


	//----- nvinfo : EIATTR_MERCURY_ISA_VERSION
	.align		4
.L_21:
        /*0058*/ 	.byte	0x03, 0x5f
        /*005a*/ 	.short	0x0101


	//----- nvinfo : EIATTR_VRC_CTA_INIT_COUNT
	.align		4
        /*005c*/ 	.byte	0x02, 0x4a
	.zero		1
	.zero		1


	//----- nvinfo : EIATTR_SYSCALL_OFFSETS
	.align		4
        /*0060*/ 	.byte	0x04, 0x46
        /*0062*/ 	.short	(.L_23 - .L_22)


	//   ....[0]....
.L_22:
        /*0064*/ 	.word	0x00000560


	//   ....[1]....
        /*0068*/ 	.word	0x00000740


	//   ....[2]....
        /*006c*/ 	.word	0x00000b00


	//   ....[3]....
        /*0070*/ 	.word	0x00000bc0


	//----- nvinfo : EIATTR_EXIT_INSTR_OFFSETS
	.align		4
.L_23:
        /*0074*/ 	.byte	0x04, 0x1c
        /*0076*/ 	.short	(.L_25 - .L_24)


	//   ....[0]....
.L_24:
        /*0078*/ 	.word	0x00000130


	//   ....[1]....
        /*007c*/ 	.word	0x000009b0


	//   ....[2]....
        /*0080*/ 	.word	0x00000ce0


	//----- nvinfo : EIATTR_CRS_STACK_SIZE
	.align		4
.L_25:
        /*0084*/ 	.byte	0x04, 0x1e
        /*0086*/ 	.short	(.L_27 - .L_26)
.L_26:
        /*0088*/ 	.word	0x00000000


	//----- nvinfo : EIATTR_CBANK_PARAM_SIZE
	.align		4
.L_27:
        /*008c*/ 	.byte	0x03, 0x19
        /*008e*/ 	.short	0x0020


	//----- nvinfo : EIATTR_PARAM_CBANK
	.align		4
        /*0090*/ 	.byte	0x04, 0x0a
        /*0092*/ 	.short	(.L_29 - .L_28)
	.align		4
.L_28:
        /*0094*/ 	.word	index@(.nv.constant0._Z13matmul_kernelPKfS0_Pfm)
        /*0098*/ 	.short	0x0380
        /*009a*/ 	.short	0x0020


	//----- nvinfo : EIATTR_SW_WAR
	.align		4
.L_29:
        /*009c*/ 	.byte	0x04, 0x36
        /*009e*/ 	.short	(.L_31 - .L_30)
.L_30:
        /*00a0*/ 	.word	0x00000008
.L_31:


//--------------------- .nv.callgraph             --------------------------
	.section	.nv.callgraph,"",@"SHT_CUDA_CALLGRAPH"
	.align	4
	.sectionentsize	8
	.align		4
        /*0000*/ 	.word	0x00000000
	.align		4
        /*0004*/ 	.word	0xffffffff
	.align		4
        /*0008*/ 	.word	index@(_Z13matmul_kernelPKfS0_Pfm)
	.align		4
        /*000c*/ 	.word	index@(vprintf)
	.align		4
        /*0010*/ 	.word	0x00000000
	.align		4
        /*0014*/ 	.word	0xfffffffe
	.align		4
        /*0018*/ 	.word	0x00000000
	.align		4
        /*001c*/ 	.word	0xfffffffd
	.align		4
        /*0020*/ 	.word	0x00000000
	.align		4
        /*0024*/ 	.word	0xfffffffc


//--------------------- .nv.constant4             --------------------------
	.section	.nv.constant4,"a",@progbits
	.align	8
	.align		8
.nv.constant4:
        /*0000*/ 	.dword	vprintf
	.align		8
        /*0008*/ 	.dword	$str
	.align		8
        /*0010*/ 	.dword	$str$1


//--------------------- .text._Z13matmul_kernelPKfS0_Pfm --------------------------
	.section	.text._Z13matmul_kernelPKfS0_Pfm,"ax",@progbits
	.align	128
        .global         _Z13matmul_kernelPKfS0_Pfm
        .type           _Z13matmul_kernelPKfS0_Pfm,@function
        .size           _Z13matmul_kernelPKfS0_Pfm,(.L_x_16 - _Z13matmul_kernelPKfS0_Pfm)
        .other          _Z13matmul_kernelPKfS0_Pfm,@"STO_CUDA_ENTRY STV_DEFAULT"
_Z13matmul_kernelPKfS0_Pfm:
.text._Z13matmul_kernelPKfS0_Pfm:
[----:B------:R-:W0:Y:S01]  /*0000*/  LDC R1, c[0x0][0x37c] ;  /* 0x0000df00ff017b82 */ /* 0x000e220000000800 */
[----:B------:R-:W1:Y:S01]  /*0010*/  S2R R16, SR_TID.X ;  /* 0x0000000000107919 */ /* 0x000e620000002100 */
[----:B------:R-:W2:Y:S06]  /*0020*/  LDCU.64 UR10, c[0x0][0x398] ;  /* 0x00007300ff0a77ac */ /* 0x000eac0008000a00 */
[----:B------:R-:W1:Y:S01]  /*0030*/  S2UR UR7, SR_CTAID.X ;  /* 0x00000000000779c3 */ /* 0x000e620000002500 */
[----:B0-----:R-:W-:Y:S01]  /*0040*/  VIADD R1, R1, 0xfffffff0 ;  /* 0xfffffff001017836 */ /* 0x001fe20000000000 */
[----:B------:R-:W0:Y:S01]  /*0050*/  LDCU UR6, c[0x0][0x2fc] ;  /* 0x00005f80ff0677ac */ /* 0x000e220008000800 */
[----:B------:R-:W3:Y:S05]  /*0060*/  LDCU UR5, c[0x0][0x2f8] ;  /* 0x00005f00ff0577ac */ /* 0x000eea0008000800 */
[----:B------:R-:W1:Y:S01]  /*0070*/  LDC R3, c[0x0][0x360] ;  /* 0x0000d800ff037b82 */ /* 0x000e620000000800 */
[----:B--2---:R-:W-:-:S02]  /*0080*/  UIMAD UR4, UR11, UR10, URZ ;  /* 0x0000000a0b0472a4 */ /* 0x004fc4000f8e02ff */
[----:B------:R-:W-:Y:S02]  /*0090*/  UIMAD.WIDE.U32 UR8, UR10, UR10, URZ ;  /* 0x0000000a0a0872a5 */ /* 0x000fe4000f8e00ff */
[----:B------:R-:W-:-:S04]  /*00a0*/  UIMAD UR4, UR10, UR11, UR4 ;  /* 0x0000000b0a0472a4 */ /* 0x000fc8000f8e0204 */
[----:B------:R-:W-:Y:S01]  /*00b0*/  UIADD3 UR4, UPT, UPT, UR9, UR4, URZ ;  /* 0x0000000409047290 */ /* 0x000fe2000fffe0ff */
[----:B---3--:R-:W-:-:S05]  /*00c0*/  IADD3 R18, P1, PT, R1, UR5, RZ ;  /* 0x0000000501127c10 */ /* 0x008fca000ff3e0ff */
[----:B------:R-:W-:Y:S02]  /*00d0*/  IMAD.U32 R0, RZ, RZ, UR4 ;  /* 0x00000004ff007e24 */ /* 0x000fe4000f8e00ff */
[----:B-1----:R-:W-:Y:S02]  /*00e0*/  IMAD R16, R3, UR7, R16 ;  /* 0x0000000703107c24 */ /* 0x002fe4000f8e0210 */
[----:B0-----:R-:W-:-:S03]  /*00f0*/  IMAD.X R2, RZ, RZ, UR6, P1 ;  /* 0x00000006ff027e24 */ /* 0x001fc600088e06ff */
[----:B------:R-:W-:Y:S02]  /*0100*/  ISETP.LT.U32.AND P0, PT, R16, UR8, PT ;  /* 0x0000000810007c0c */ /* 0x000fe4000bf01070 */
[----:B------:R-:W-:-:S04]  /*0110*/  SHF.R.S32.HI R3, RZ, 0x1f, R16 ;  /* 0x0000001fff037819 */ /* 0x000fc80000011410 */
[----:B------:R-:W-:-:S13]  /*0120*/  ISETP.GT.U32.AND.EX P0, PT, R0, R3, PT, P0 ;  /* 0x000000030000720c */ /* 0x000fda0003f04100 */
[----:B------:R-:W-:Y:S05]  /*0130*/  @!P0 EXIT ;  /* 0x000000000000894d */ /* 0x000fea0003800000 */
[----:B------:R-:W-:Y:S01]  /*0140*/  LOP3.LUT R0, R3, UR11, RZ, 0xfc, !PT ;  /* 0x0000000b03007c12 */ /* 0x000fe2000f8efcff */
[----:B------:R-:W-:Y:S03]  /*0150*/  BSSY.RECONVERGENT B0, `(.L_x_0) ;  /* 0x0000017000007945 */ /* 0x000fe60003800200 */
[----:B------:R-:W-:-:S13]  /*0160*/  ISETP.NE.U32.AND P0, PT, R0, RZ, PT ;  /* 0x000000ff0000720c */ /* 0x000fda0003f05070 */
[----:B------:R-:W-:Y:S05]  /*0170*/  @P0 BRA `(.L_x_1) ;  /* 0x0000000000480947 */ /* 0x000fea0003800000 */
[----:B------:R-:W0:Y:S01]  /*0180*/  I2F.U32.RP R0, UR10 ;  /* 0x0000000a00007d06 */ /* 0x000e220008209000 */
[----:B------:R-:W-:-:S07]  /*0190*/  ISETP.NE.U32.AND P1, PT, RZ, UR10, PT ;  /* 0x0000000aff007c0c */ /* 0x000fce000bf25070 */
[----:B0-----:R-:W0:Y:S02]  /*01a0*/  MUFU.RCP R0, R0 ;  /* 0x0000000000007308 */ /* 0x001e240000001000 */
[----:B0-----:R-:W-:-:S06]  /*01b0*/  VIADD R4, R0, 0xffffffe ;  /* 0x0ffffffe00047836 */ /* 0x001fcc0000000000 */
[----:B------:R0:W1:Y:S02]  /*01c0*/  F2I.FTZ.U32.TRUNC.NTZ R5, R4 ;  /* 0x0000000400057305 */ /* 0x000064000021f000 */
[----:B0-----:R-:W-:Y:S02]  /*01d0*/  HFMA2 R4, -RZ, RZ, 0, 0 ;  /* 0x00000000ff047431 */ /* 0x001fe400000001ff */
[----:B-1----:R-:W-:-:S04]  /*01e0*/  IMAD.MOV R7, RZ, RZ, -R5 ;  /* 0x000000ffff077224 */ /* 0x002fc800078e0a05 */
[----:B------:R-:W-:-:S04]  /*01f0*/  IMAD R7, R7, UR10, RZ ;  /* 0x0000000a07077c24 */ /* 0x000fc8000f8e02ff */
[----:B------:R-:W-:-:S06]  /*0200*/  IMAD.HI.U32 R5, R5, R7, R4 ;  /* 0x0000000705057227 */ /* 0x000fcc00078e0004 */
[----:B------:R-:W-:-:S04]  /*0210*/  IMAD.HI.U32 R5, R5, R16, RZ ;  /* 0x0000001005057227 */ /* 0x000fc800078e00ff */
[----:B------:R-:W-:-:S04]  /*0220*/  IMAD.MOV R5, RZ, RZ, -R5 ;  /* 0x000000ffff057224 */ /* 0x000fc800078e0a05 */
[----:B------:R-:W-:-:S05]  /*0230*/  IMAD R19, R5, UR10, R16 ;  /* 0x0000000a05137c24 */ /* 0x000fca000f8e0210 */
[----:B------:R-:W-:-:S13]  /*0240*/  ISETP.GE.U32.AND P0, PT, R19, UR10, PT ;  /* 0x0000000a13007c0c */ /* 0x000fda000bf06070 */
[----:B------:R-:W-:-:S05]  /*0250*/  @P0 VIADD R19, R19, -UR10 ;  /* 0x8000000a13130c36 */ /* 0x000fca0008000000 */
[----:B------:R-:W-:-:S13]  /*0260*/  ISETP.GE.U32.AND P0, PT, R19, UR10, PT ;  /* 0x0000000a13007c0c */ /* 0x000fda000bf06070 */
[----:B------:R-:W-:Y:S01]  /*0270*/  @P0 VIADD R19, R19, -UR10 ;  /* 0x8000000a13130c36 */ /* 0x000fe20008000000 */
[----:B------:R-:W-:Y:S01]  /*0280*/  @!P1 LOP3.LUT R19, RZ, UR10, RZ, 0x33, !PT ;  /* 0x0000000aff139c12 */ /* 0x000fe2000f8e33ff */
[----:B------:R-:W-:Y:S06]  /*0290*/  BRA `(.L_x_2) ;  /* 0x0000000000087947 */ /* 0x000fec0003800000 */
.L_x_1:
[----:B------:R-:W-:-:S07]  /*02a0*/  MOV R0, 0x2c0 ;  /* 0x000002c000007802 */ /* 0x000fce0000000f00 */
[----:B------:R-:W-:Y:S05]  /*02b0*/  CALL.REL.NOINC `($__internal_0_$__cuda_sm20_rem_u64) ;  /* 0x00000008008c7944 */ /* 0x000fea0003c00000 */
.L_x_2:
[----:B------:R-:W-:Y:S05]  /*02c0*/  BSYNC.RECONVERGENT B0 ;  /* 0x0000000000007941 */ /* 0x000fea0003800200 */
.L_x_0:
[----:B------:R-:W0:Y:S01]  /*02d0*/  LDCU.128 UR4, c[0x0][0x390] ;  /* 0x00007200ff0477ac */ /* 0x000e220008000c00 */
[----:B------:R-:W-:Y:S01]  /*02e0*/  IMAD.MOV.U32 R23, RZ, RZ, RZ ;  /* 0x000000ffff177224 */ /* 0x000fe200078e00ff */
[----:B------:R-:W-:Y:S01]  /*02f0*/  MOV R24, RZ ;  /* 0x000000ff00187202 */ /* 0x000fe20000000f00 */
[----:B------:R-:W1:Y:S01]  /*0300*/  LDCU.64 UR36, c[0x0][0x358] ;  /* 0x00006b00ff2477ac */ /* 0x000e620008000a00 */
[----:B------:R-:W2:Y:S01]  /*0310*/  LDCU UR45, c[0x0][0x398] ;  /* 0x00007300ff2d77ac */ /* 0x000ea20008000800 */
[----:B------:R-:W3:Y:S01]  /*0320*/  LDCU.64 UR40, c[0x0][0x388] ;  /* 0x00007100ff2877ac */ /* 0x000ee20008000a00 */
[----:B0-----:R-:W-:Y:S01]  /*0330*/  UISETP.GT.U32.AND UP0, UPT, UR6, 0x1, UPT ;  /* 0x000000010600788c */ /* 0x001fe2000bf04070 */
[C---:B------:R-:W-:Y:S01]  /*0340*/  LEA R30, P0, R16.reuse, UR4, 0x2 ;  /* 0x00000004101e7c11 */ /* 0x040fe2000f8010ff */
[----:B------:R-:W-:Y:S02]  /*0350*/  UISETP.GE.U32.AND UP1, UPT, UR6, 0x4, UPT ;  /* 0x000000040600788c */ /* 0x000fe4000bf26070 */
[----:B------:R-:W-:Y:S01]  /*0360*/  UISETP.GT.U32.AND.EX UP0, UPT, UR7, URZ, UPT, UP0 ;  /* 0x000000ff0700728c */ /* 0x000fe2000bf04100 */
[----:B------:R-:W-:-:S03]  /*0370*/  LEA.HI.X R31, R16, UR5, R3, 0x2, P0 ;  /* 0x00000005101f7c11 */ /* 0x000fc600080f1403 */
[----:B------:R-:W-:Y:S02]  /*0380*/  USEL UR38, UR6, 0x1, UP0 ;  /* 0x0000000106267887 */ /* 0x000fe40008000000 */
[----:B------:R-:W-:Y:S02]  /*0390*/  USEL UR39, UR7, URZ, UP0 ;  /* 0x000000ff07277287 */ /* 0x000fe40008000000 */
[----:B------:R-:W-:Y:S02]  /*03a0*/  UISETP.GE.U32.AND.EX UP0, UPT, UR7, URZ, UPT, UP1 ;  /* 0x000000ff0700728c */ /* 0x000fe4000bf06110 */
[----:B------:R-:W-:-:S06]  /*03b0*/  ULOP3.LUT UR4, UR38, 0x3, URZ, 0xc0, !UPT ;  /* 0x0000000326047892 */ /* 0x000fcc000f8ec0ff */
[----:B------:R-:W-:Y:S01]  /*03c0*/  IMAD.U32 R22, RZ, RZ, UR4 ;  /* 0x00000004ff167e24 */ /* 0x000fe2000f8e00ff */
[----:B-123--:R-:W-:Y:S06]  /*03d0*/  BRA.U !UP0, `(.L_x_3) ;  /* 0x00000005086c7547 */ /* 0x00efec000b800000 */
[----:B------:R-:W-:Y:S01]  /*03e0*/  ULOP3.LUT UR38, UR38, 0xfffffffc, URZ, 0xc0, !UPT ;  /* 0xfffffffc26267892 */ /* 0x000fe2000f8ec0ff */
[----:B------:R-:W-:Y:S01]  /*03f0*/  BSSY.RECONVERGENT B7, `(.L_x_3) ;  /* 0x0000059000077945 */ /* 0x000fe20003800200 */
[----:B------:R-:W-:Y:S01]  /*0400*/  IMAD.IADD R25, R16, 0x1, -R19 ;  /* 0x0000000110197824 */ /* 0x000fe200078e0a13 */
[----:B------:R-:W-:Y:S01]  /*0410*/  CS2R R26, SRZ ;  /* 0x00000000001a7805 */ /* 0x000fe2000001ff00 */
[----:B------:R-:W-:Y:S01]  /*0420*/  IMAD.MOV.U32 R28, RZ, RZ, 0x1 ;  /* 0x00000001ff1c7424 */ /* 0x000fe200078e00ff */
[----:B------:R-:W0:Y:S01]  /*0430*/  LDCU UR44, c[0x0][0x398] ;  /* 0x00007300ff2c77ac */ /* 0x000e220008000800 */
[----:B------:R-:W-:Y:S01]  /*0440*/  IMAD.U32 R24, RZ, RZ, UR38 ;  /* 0x00000026ff187e24 */ /* 0x000fe2000f8e00ff */
[----:B------:R-:W1:Y:S06]  /*0450*/  LDCU.64 UR42, c[0x0][0x388] ;  /* 0x00007100ff2a77ac */ /* 0x000e6c0008000a00 */
.L_x_9:
[----:B------:R-:W-:Y:S01]  /*0460*/  ISETP.NE.U32.AND P0, PT, R28, 0x1, PT ;  /* 0x000000011c00780c */ /* 0x000fe20003f05070 */
[----:B------:R-:W-:Y:S01]  /*0470*/  BSSY.RECONVERGENT B6, `(.L_x_4) ;  /* 0x0000010000067945 */ /* 0x000fe20003800200 */
[----:B------:R-:W-:Y:S02]  /*0480*/  IADD3 R17, PT, PT, R25, R26, RZ ;  /* 0x0000001a19117210 */ /* 0x000fe40007ffe0ff */
[----:B------:R-:W-:-:S04]  /*0490*/  ISETP.NE.AND.EX P1, PT, R27, RZ, PT, P0 ;  /* 0x000000ff1b00720c */ /* 0x000fc80003f25300 */
[----:B------:R-:W-:-:S09]  /*04a0*/  P2R R29, PR, RZ, 0x2 ;  /* 0x00000002ff1d7803 */ /* 0x000fd20000000000 */
[----:B-1----:R-:W-:Y:S05]  /*04b0*/  @P1 BRA `(.L_x_5) ;  /* 0x00000000002c1947 */ /* 0x002fea0003800000 */
[----:B------:R-:W-:Y:S01]  /*04c0*/  MOV R8, 0x0 ;  /* 0x0000000000087802 */ /* 0x000fe20000000f00 */
[----:B------:R2:W-:Y:S01]  /*04d0*/  STL.64 [R1], R16 ;  /* 0x0000001001007387 */ /* 0x0005e20000100a00 */
[----:B------:R-:W3:Y:S01]  /*04e0*/  LDCU.64 UR4, c[0x4][0x8] ;  /* 0x01000100ff0477ac */ /* 0x000ee20008000a00 */
[----:B------:R-:W-:Y:S02]  /*04f0*/  IMAD.MOV.U32 R6, RZ, RZ, R18 ;  /* 0x000000ffff067224 */ /* 0x000fe400078e0012 */
[----:B------:R2:W-:Y:S01]  /*0500*/  STL [R1+0x8], R19 ;  /* 0x0000081301007387 */ /* 0x0005e20000100800 */
[----:B------:R-:W4:Y:S01]  /*0510*/  LDC.64 R8, c[0x4][R8] ;  /* 0x0100000008087b82 */ /* 0x000f220000000a00 */
[----:B------:R-:W-:Y:S02]  /*0520*/  IMAD.MOV.U32 R7, RZ, RZ, R2 ;  /* 0x000000ffff077224 */ /* 0x000fe400078e0002 */
[----:B---3--:R-:W-:Y:S02]  /*0530*/  IMAD.U32 R4, RZ, RZ, UR4 ;  /* 0x00000004ff047e24 */ /* 0x008fe4000f8e00ff */
[----:B--2---:R-:W-:-:S07]  /*0540*/  IMAD.U32 R5, RZ, RZ, UR5 ;  /* 0x00000005ff057e24 */ /* 0x004fce000f8e00ff */
[----:B------:R-:W-:-:S07]  /*0550*/  LEPC R20, `(.L_x_5) ;  /* 0x000000001014794e */ /* 0x000fce0000000000 */
[----:B01--4-:R-:W-:Y:S05]  /*0560*/  CALL.ABS.NOINC R8 ;  /* 0x0000000008007343 */ /* 0x013fea0003c00000 */
.L_x_5:
[----:B01----:R-:W-:Y:S05]  /*0570*/  BSYNC.RECONVERGENT B6 ;  /* 0x0000000000067941 */ /* 0x003fea0003800200 */
.L_x_4:
[----:B------:R-:W0:Y:S01]  /*0580*/  LDC R0, c[0x0][0x398] ;  /* 0x0000e600ff007b82 */ /* 0x000e220000000800 */
[----:B------:R-:W2:Y:S01]  /*0590*/  LDG.E R6, desc[UR36][R30.64] ;  /* 0x000000241e067981 */ /* 0x000ea2000c1e1900 */
[----:B------:R-:W-:-:S06]  /*05a0*/  ISETP.NE.AND P6, PT, R29, RZ, PT ;  /* 0x000000ff1d00720c */ /* 0x000fcc0003fc5270 */
[----:B------:R-:W1:Y:S01]  /*05b0*/  LDC.64 R32, c[0x0][0x380] ;  /* 0x0000e000ff207b82 */ /* 0x000e620000000a00 */
[----:B0-----:R-:W-:-:S05]  /*05c0*/  IMAD R3, R26, R0, R19 ;  /* 0x000000001a037224 */ /* 0x001fca00078e0213 */
[----:B------:R-:W-:Y:S01]  /*05d0*/  SHF.R.S64 R4, RZ, 0x1e, R3 ;  /* 0x0000001eff047819 */ /* 0x000fe20000001003 */
[----:B-1----:R-:W-:-:S03]  /*05e0*/  IMAD.WIDE R32, R17, 0x4, R32 ;  /* 0x0000000411207825 */ /* 0x002fc600078e0220 */
[----:B------:R-:W-:-:S04]  /*05f0*/  IADD3 R4, P0, PT, R4, UR42, RZ ;  /* 0x0000002a04047c10 */ /* 0x000fc8000ff1e0ff */
[----:B------:R-:W-:Y:S02]  /*0600*/  LEA.HI.X.SX32 R5, R3, UR43, 0x2, P0 ;  /* 0x0000002b03057c11 */ /* 0x000fe400080f16ff */
[----:B------:R-:W2:Y:S04]  /*0610*/  LDG.E R3, desc[UR36][R32.64] ;  /* 0x0000002420037981 */ /* 0x000ea8000c1e1900 */
[----:B------:R-:W2:Y:S01]  /*0620*/  LDG.E R4, desc[UR36][R4.64] ;  /* 0x0000002404047981 */ /* 0x000ea2000c1e1900 */
[----:B------:R-:W-:Y:S01]  /*0630*/  BSSY.RECONVERGENT B6, `(.L_x_6) ;  /* 0x0000013000067945 */ /* 0x000fe20003800200 */
[----:B--2---:R-:W-:-:S05]  /*0640*/  FFMA R3, R3, R4, R6 ;  /* 0x0000000403037223 */ /* 0x004fca0000000006 */
[----:B------:R0:W-:Y:S01]  /*0650*/  STG.E desc[UR36][R30.64], R3 ;  /* 0x000000031e007986 */ /* 0x0001e2000c101924 */
[----:B------:R-:W-:Y:S05]  /*0660*/  @P6 BRA `(.L_x_7) ;  /* 0x00000000003c6947 */ /* 0x000fea0003800000 */
[----:B0-----:R-:W-:Y:S01]  /*0670*/  LOP3.LUT R3, R28, 0xfffffffd, RZ, 0xc0, !PT ;  /* 0xfffffffd1c037812 */ /* 0x001fe200078ec0ff */
[----:B------:R-:W0:Y:S01]  /*0680*/  LDCU.64 UR4, c[0x4][0x10] ;  /* 0x01000200ff0477ac */ /* 0x000e220008000a00 */
[----:B------:R-:W-:Y:S01]  /*0690*/  MOV R8, 0x0 ;  /* 0x0000000000087802 */ /* 0x000fe20000000f00 */
[----:B------:R-:W-:Y:S01]  /*06a0*/  IMAD.MOV.U32 R6, RZ, RZ, R18 ;  /* 0x000000ffff067224 */ /* 0x000fe200078e0012 */
[----:B------:R-:W-:Y:S01]  /*06b0*/  IADD3 R17, PT, PT, R25, 0x1, R26 ;  /* 0x0000000119117810 */ /* 0x000fe20007ffe01a */
[----:B------:R-:W-:Y:S02]  /*06c0*/  IMAD R0, R3, R0, R19 ;  /* 0x0000000003007224 */ /* 0x000fe400078e0213 */
[----:B------:R-:W-:Y:S01]  /*06d0*/  IMAD.MOV.U32 R7, RZ, RZ, R2 ;  /* 0x000000ffff077224 */ /* 0x000fe200078e0002 */
[----:B------:R-:W1:Y:S01]  /*06e0*/  LDC.64 R8, c[0x4][R8] ;  /* 0x0100000008087b82 */ /* 0x000e620000000a00 */
[----:B------:R2:W-:Y:S04]  /*06f0*/  STL.64 [R1], R16 ;  /* 0x0000001001007387 */ /* 0x0005e80000100a00 */
[----:B------:R2:W-:Y:S01]  /*0700*/  STL [R1+0x8], R0 ;  /* 0x0000080001007387 */ /* 0x0005e20000100800 */
[----:B0-----:R-:W-:Y:S01]  /*0710*/  MOV R4, UR4 ;  /* 0x0000000400047c02 */ /* 0x001fe20008000f00 */
[----:B------:R-:W-:-:S07]  /*0720*/  IMAD.U32 R5, RZ, RZ, UR5 ;  /* 0x00000005ff057e24 */ /* 0x000fce000f8e00ff */
[----:B------:R-:W-:-:S07]  /*0730*/  LEPC R20, `(.L_x_8) ;  /* 0x000000001014794e */ /* 0x000fce0000000000 */
[----:B-12---:R-:W-:Y:S05]  /*0740*/  CALL.ABS.NOINC R8 ;  /* 0x0000000008007343 */ /* 0x006fea0003c00000 */
.L_x_8:
[----:B------:R1:W5:Y:S02]  /*0750*/  LDG.E R3, desc[UR36][R30.64] ;  /* 0x000000241e037981 */ /* 0x000364000c1e1900 */
.L_x_7:
[----:B------:R-:W-:Y:S05]  /*0760*/  BSYNC.RECONVERGENT B6 ;  /* 0x0000000000067941 */ /* 0x000fea0003800200 */
.L_x_6:
[----:B------:R-:W-:-:S05]  /*0770*/  LOP3.LUT R0, R28, 0xfffffffd, RZ, 0xc0, !PT ;  /* 0xfffffffd1c007812 */ /* 0x000fca00078ec0ff */
[----:B------:R-:W-:Y:S02]  /*0780*/  IMAD R9, R0, UR44, R19 ;  /* 0x0000002c00097c24 */ /* 0x000fe4000f8e0213 */
[----:B------:R-:W0:Y:S03]  /*0790*/  LDG.E R0, desc[UR36][R32.64+0x4] ;  /* 0x0000042420007981 */ /* 0x000e26000c1e1900 */
[----:B------:R-:W-:-:S04]  /*07a0*/  SHF.R.S64 R4, RZ, 0x1e, R9 ;  /* 0x0000001eff047819 */ /* 0x000fc80000001009 */
[----:B------:R-:W-:-:S04]  /*07b0*/  IADD3 R4, P0, PT, R4, UR42, RZ ;  /* 0x0000002a04047c10 */ /* 0x000fc8000ff1e0ff */
[----:B------:R-:W-:-:S05]  /*07c0*/  LEA.HI.X.SX32 R5, R9, UR43, 0x2, P0 ;  /* 0x0000002b09057c11 */ /* 0x000fca00080f16ff */
[----:B------:R-:W0:Y:S01]  /*07d0*/  LDG.E R4, desc[UR36][R4.64] ;  /* 0x0000002404047981 */ /* 0x000e22000c1e1900 */
[----:B------:R-:W-:-:S05]  /*07e0*/  VIADD R9, R9, UR44 ;  /* 0x0000002c09097c36 */ /* 0x000fca0008000000 */
[----:B------:R-:W-:-:S04]  /*07f0*/  SHF.R.S64 R6, RZ, 0x1e, R9 ;  /* 0x0000001eff067819 */ /* 0x000fc80000001009 */
[----:B------:R-:W-:-:S04]  /*0800*/  IADD3 R6, P0, PT, R6, UR42, RZ ;  /* 0x0000002a06067c10 */ /* 0x000fc8000ff1e0ff */
[----:B------:R-:W-:Y:S01]  /*0810*/  LEA.HI.X.SX32 R7, R9, UR43, 0x2, P0 ;  /* 0x0000002b09077c11 */ /* 0x000fe200080f16ff */
[----:B0----5:R-:W-:-:S05]  /*0820*/  FFMA R3, R0, R4, R3 ;  /* 0x0000000400037223 */ /* 0x021fca0000000003 */
[----:B------:R0:W-:Y:S04]  /*0830*/  STG.E desc[UR36][R30.64], R3 ;  /* 0x000000031e007986 */ /* 0x0001e8000c101924 */
[----:B------:R-:W2:Y:S04]  /*0840*/  LDG.E R6, desc[UR36][R6.64] ;  /* 0x0000002406067981 */ /* 0x000ea8000c1e1900 */
[----:B------:R-:W2:Y:S01]  /*0850*/  LDG.E R0, desc[UR36][R32.64+0x8] ;  /* 0x0000082420007981 */ /* 0x000ea2000c1e1900 */
[----:B------:R-:W-:-:S04]  /*0860*/  IADD3 R9, PT, PT, R9, UR44, RZ ;  /* 0x0000002c09097c10 */ /* 0x000fc8000fffe0ff */
[----:B------:R-:W-:-:S04]  /*0870*/  SHF.R.S64 R8, RZ, 0x1e, R9 ;  /* 0x0000001eff087819 */ /* 0x000fc80000001009 */
[----:B------:R-:W-:-:S04]  /*0880*/  IADD3 R4, P0, PT, R8, UR42, RZ ;  /* 0x0000002a08047c10 */ /* 0x000fc8000ff1e0ff */
[----:B------:R-:W-:Y:S01]  /*0890*/  LEA.HI.X.SX32 R5, R9, UR43, 0x2, P0 ;  /* 0x0000002b09057c11 */ /* 0x000fe200080f16ff */
[----:B--2---:R-:W-:-:S05]  /*08a0*/  FFMA R9, R0, R6, R3 ;  /* 0x0000000600097223 */ /* 0x004fca0000000003 */
[----:B------:R2:W-:Y:S04]  /*08b0*/  STG.E desc[UR36][R30.64], R9 ;  /* 0x000000091e007986 */ /* 0x0005e8000c101924 */
[----:B------:R-:W0:Y:S04]  /*08c0*/  LDG.E R0, desc[UR36][R32.64+0xc] ;  /* 0x00000c2420007981 */ /* 0x000e28000c1e1900 */
[----:B------:R-:W0:Y:S01]  /*08d0*/  LDG.E R4, desc[UR36][R4.64] ;  /* 0x0000002404047981 */ /* 0x000e22000c1e1900 */
[----:B------:R-:W-:-:S05]  /*08e0*/  IADD3 R28, P0, PT, R28, 0x4, RZ ;  /* 0x000000041c1c7810 */ /* 0x000fca0007f1e0ff */
[----:B------:R-:W-:Y:S02]  /*08f0*/  IMAD.X R27, RZ, RZ, R27, P0 ;  /* 0x000000ffff1b7224 */ /* 0x000fe400000e061b */
[----:B------:R-:W-:Y:S02]  /*0900*/  VIADD R26, R26, 0x4 ;  /* 0x000000041a1a7836 */ /* 0x000fe40000000000 */
[----:B0-----:R-:W-:Y:S01]  /*0910*/  FFMA R3, R0, R4, R9 ;  /* 0x0000000400037223 */ /* 0x001fe20000000009 */
[----:B------:R-:W-:-:S04]  /*0920*/  IADD3 R0, P1, PT, R28, -UR38, RZ ;  /* 0x800000261c007c10 */ /* 0x000fc8000ff3e0ff */
[----:B------:R2:W-:Y:S01]  /*0930*/  STG.E desc[UR36][R30.64], R3 ;  /* 0x000000031e007986 */ /* 0x0005e2000c101924 */
[----:B------:R-:W-:Y:S02]  /*0940*/  ISETP.NE.U32.AND P0, PT, R0, 0x1, PT ;  /* 0x000000010000780c */ /* 0x000fe40003f05070 */
[----:B------:R-:W-:-:S04]  /*0950*/  IADD3.X R0, PT, PT, R27, ~UR39, RZ, P1, !PT ;  /* 0x800000271b007c10 */ /* 0x000fc80008ffe4ff */
[----:B------:R-:W-:-:S13]  /*0960*/  ISETP.NE.AND.EX P0, PT, R0, RZ, PT, P0 ;  /* 0x000000ff0000720c */ /* 0x000fda0003f05300 */
[----:B--2---:R-:W-:Y:S05]  /*0970*/  @P0 BRA `(.L_x_9) ;  /* 0xfffffff800b80947 */ /* 0x004fea000383ffff */
[----:B------:R-:W-:Y:S05]  /*0980*/  BSYNC.RECONVERGENT B7 ;  /* 0x0000000000077941 */ /* 0x000fea0003800200 */
.L_x_3:
[----:B------:R-:W-:-:S04]  /*0990*/  ISETP.NE.U32.AND P0, PT, R22, RZ, PT ;  /* 0x000000ff1600720c */ /* 0x000fc80003f05070 */
[----:B------:R-:W-:-:S13]  /*09a0*/  ISETP.NE.AND.EX P0, PT, R23, RZ, PT, P0 ;  /* 0x000000ff1700720c */ /* 0x000fda0003f05300 */
[----:B------:R-:W-:Y:S05]  /*09b0*/  @!P0 EXIT ;  /* 0x000000000000894d */ /* 0x000fea0003800000 */
[----:B------:R-:W-:-:S07]  /*09c0*/  IMAD.IADD R25, R16, 0x1, -R19 ;  /* 0x0000000110197824 */ /* 0x000fce00078e0a13 */
.L_x_14:
[----:B0-----:R-:W0:Y:S01]  /*09d0*/  LDCU UR4, c[0x0][0x2f8] ;  /* 0x00005f00ff0477ac */ /* 0x001e220008000800 */
[C---:B------:R-:W-:Y:S01]  /*09e0*/  ISETP.NE.AND P0, PT, R24.reuse, RZ, PT ;  /* 0x000000ff1800720c */ /* 0x040fe20003f05270 */
[----:B------:R-:W-:Y:S01]  /*09f0*/  BSSY.RECONVERGENT B6, `(.L_x_10) ;  /* 0x000001e000067945 */ /* 0x000fe20003800200 */
[----:B------:R-:W-:Y:S02]  /*0a00*/  IMAD R26, R24, UR45, R19 ;  /* 0x0000002d181a7c24 */ /* 0x000fe4000f8e0213 */
[----:B------:R-:W-:Y:S01]  /*0a10*/  IMAD.IADD R17, R25, 0x1, R24 ;  /* 0x0000000119117824 */ /* 0x000fe200078e0218 */
[----:B0-----:R-:W-:-:S08]  /*0a20*/  IADD3 R3, PT, PT, R18, -UR4, RZ ;  /* 0x8000000412037c10 */ /* 0x001fd0000fffe0ff */
[----:B------:R-:W-:Y:S05]  /*0a30*/  @!P0 BRA `(.L_x_11) ;  /* 0x0000000000388947 */ /* 0x000fea0003800000 */
[----:B------:R-:W-:-:S13]  /*0a40*/  ISETP.NE.AND P0, PT, R24, 0x1, PT ;  /* 0x000000011800780c */ /* 0x000fda0003f05270 */
[----:B------:R-:W-:Y:S05]  /*0a50*/  @P0 BRA `(.L_x_12) ;  /* 0x00000000005c0947 */ /* 0x000fea0003800000 */
[----:B------:R-:W-:Y:S01]  /*0a60*/  MOV R8, 0x0 ;  /* 0x0000000000087802 */ /* 0x000fe20000000f00 */
[----:B------:R0:W-:Y:S01]  /*0a70*/  STL [R3+0x8], R26 ;  /* 0x0000081a03007387 */ /* 0x0001e20000100800 */
[----:B------:R-:W2:Y:S01]  /*0a80*/  LDCU.64 UR4, c[0x4][0x10] ;  /* 0x01000200ff0477ac */ /* 0x000ea20008000a00 */
[----:B------:R-:W-:Y:S02]  /*0a90*/  IMAD.MOV.U32 R6, RZ, RZ, R18 ;  /* 0x000000ffff067224 */ /* 0x000fe400078e0012 */
[----:B------:R0:W-:Y:S01]  /*0aa0*/  STL.64 [R3], R16 ;  /* 0x0000001003007387 */ /* 0x0001e20000100a00 */
[----:B------:R-:W3:Y:S01]  /*0ab0*/  LDC.64 R8, c[0x4][R8] ;  /* 0x0100000008087b82 */ /* 0x000ee20000000a00 */
[----:B------:R-:W-:Y:S02]  /*0ac0*/  IMAD.MOV.U32 R7, RZ, RZ, R2 ;  /* 0x000000ffff077224 */ /* 0x000fe400078e0002 */
[----:B--2---:R-:W-:Y:S02]  /*0ad0*/  IMAD.U32 R4, RZ, RZ, UR4 ;  /* 0x00000004ff047e24 */ /* 0x004fe4000f8e00ff */
[----:B0-----:R-:W-:-:S07]  /*0ae0*/  IMAD.U32 R5, RZ, RZ, UR5 ;  /* 0x00000005ff057e24 */ /* 0x001fce000f8e00ff */
[----:B------:R-:W-:-:S07]  /*0af0*/  LEPC R20, `(.L_x_13) ;  /* 0x000000001014794e */ /* 0x000fce0000000000 */
[----:B-1-3--:R-:W-:Y:S05]  /*0b00*/  CALL.ABS.NOINC R8 ;  /* 0x0000000008007343 */ /* 0x00afea0003c00000 */
.L_x_13:
[----:B------:R-:W-:Y:S05]  /*0b10*/  BRA `(.L_x_12) ;  /* 0x00000000002c7947 */ /* 0x000fea0003800000 */
.L_x_11:
[----:B------:R-:W-:Y:S01]  /*0b20*/  MOV R8, 0x0 ;  /* 0x0000000000087802 */ /* 0x000fe20000000f00 */
[----:B------:R0:W-:Y:S01]  /*0b30*/  STL [R3+0x8], R26 ;  /* 0x0000081a03007387 */ /* 0x0001e20000100800 */
[----:B------:R-:W2:Y:S01]  /*0b40*/  LDCU.64 UR4, c[0x4][0x8] ;  /* 0x01000100ff0477ac */ /* 0x000ea20008000a00 */
[----:B------:R-:W-:Y:S02]  /*0b50*/  IMAD.MOV.U32 R6, RZ, RZ, R18 ;  /* 0x000000ffff067224 */ /* 0x000fe400078e0012 */
[----:B------:R0:W-:Y:S01]  /*0b60*/  STL.64 [R3], R16 ;  /* 0x0000001003007387 */ /* 0x0001e20000100a00 */
[----:B------:R-:W3:Y:S01]  /*0b70*/  LDC.64 R8, c[0x4][R8] ;  /* 0x0100000008087b82 */ /* 0x000ee20000000a00 */
[----:B------:R-:W-:Y:S01]  /*0b80*/  IMAD.MOV.U32 R7, RZ, RZ, R2 ;  /* 0x000000ffff077224 */ /* 0x000fe200078e0002 */
[----:B--2---:R-:W-:Y:S01]  /*0b90*/  MOV R4, UR4 ;  /* 0x0000000400047c02 */ /* 0x004fe20008000f00 */
[----:B0-----:R-:W-:-:S07]  /*0ba0*/  IMAD.U32 R5, RZ, RZ, UR5 ;  /* 0x00000005ff057e24 */ /* 0x001fce000f8e00ff */
[----:B------:R-:W-:-:S07]  /*0bb0*/  LEPC R20, `(.L_x_12) ;  /* 0x000000001014794e */ /* 0x000fce0000000000 */
[----:B-1-3--:R-:W-:Y:S05]  /*0bc0*/  CALL.ABS.NOINC R8 ;  /* 0x0000000008007343 */ /* 0x00afea0003c00000 */
.L_x_12:
[----:B------:R-:W-:Y:S05]  /*0bd0*/  BSYNC.RECONVERGENT B6 ;  /* 0x0000000000067941 */ /* 0x000fea0003800200 */
.L_x_10:
[----:B------:R-:W0:Y:S01]  /*0be0*/  LDC.64 R6, c[0x0][0x380] ;  /* 0x0000e000ff067b82 */ /* 0x000e220000000a00 */
[----:B------:R-:W-:Y:S01]  /*0bf0*/  SHF.R.S64 R4, RZ, 0x1e, R26 ;  /* 0x0000001eff047819 */ /* 0x000fe2000000101a */
[----:B------:R-:W2:Y:S03]  /*0c00*/  LDG.E R3, desc[UR36][R30.64] ;  /* 0x000000241e037981 */ /* 0x000ea6000c1e1900 */
[----:B------:R-:W-:-:S04]  /*0c10*/  IADD3 R4, P0, PT, R4, UR40, RZ ;  /* 0x0000002804047c10 */ /* 0x000fc8000ff1e0ff */
[----:B------:R-:W-:-:S06]  /*0c20*/  LEA.HI.X.SX32 R5, R26, UR41, 0x2, P0 ;  /* 0x000000291a057c11 */ /* 0x000fcc00080f16ff */
[----:B------:R-:W2:Y:S01]  /*0c30*/  LDG.E R5, desc[UR36][R4.64] ;  /* 0x0000002404057981 */ /* 0x000ea2000c1e1900 */
[----:B0-----:R-:W-:-:S06]  /*0c40*/  IMAD.WIDE R6, R17, 0x4, R6 ;  /* 0x0000000411067825 */ /* 0x001fcc00078e0206 */
[----:B------:R-:W2:Y:S01]  /*0c50*/  LDG.E R6, desc[UR36][R6.64] ;  /* 0x0000002406067981 */ /* 0x000ea2000c1e1900 */
[----:B------:R-:W-:-:S04]  /*0c60*/  IADD3 R22, P0, PT, R22, -0x1, RZ ;  /* 0xffffffff16167810 */ /* 0x000fc80007f1e0ff */
[----:B------:R-:W-:Y:S02]  /*0c70*/  IADD3.X R23, PT, PT, R23, -0x1, RZ, P0, !PT ;  /* 0xffffffff17177810 */ /* 0x000fe400007fe4ff */
[----:B------:R-:W-:-:S04]  /*0c80*/  ISETP.NE.U32.AND P0, PT, R22, RZ, PT ;  /* 0x000000ff1600720c */ /* 0x000fc80003f05070 */
[----:B------:R-:W-:Y:S01]  /*0c90*/  ISETP.NE.AND.EX P0, PT, R23, RZ, PT, P0 ;  /* 0x000000ff1700720c */ /* 0x000fe20003f05300 */
[----:B------:R-:W-:Y:S02]  /*0ca0*/  VIADD R24, R24, 0x1 ;  /* 0x0000000118187836 */ /* 0x000fe40000000000 */
[----:B--2---:R-:W-:-:S05]  /*0cb0*/  FFMA R3, R6, R5, R3 ;  /* 0x0000000506037223 */ /* 0x004fca0000000003 */
[----:B------:R0:W-:Y:S05]  /*0cc0*/  STG.E desc[UR36][R30.64], R3 ;  /* 0x000000031e007986 */ /* 0x0001ea000c101924 */
[----:B------:R-:W-:Y:S05]  /*0cd0*/  @P0 BRA `(.L_x_14) ;  /* 0xfffffffc003c0947 */ /* 0x000fea000383ffff */
[----:B------:R-:W-:Y:S05]  /*0ce0*/  EXIT ;  /* 0x000000000000794d */ /* 0x000fea0003800000 */
        .weak           $__internal_0_$__cuda_sm20_rem_u64
        .type           $__internal_0_$__cuda_sm20_rem_u64,@function
        .size           $__internal_0_$__cuda_sm20_rem_u64,(.L_x_16 - $__internal_0_$__cuda_sm20_rem_u64)
$__internal_0_$__cuda_sm20_rem_u64:
[----:B------:R-:W0:Y:S01]  /*0cf0*/  LDCU.64 UR4, c[0x0][0x398] ;  /* 0x00007300ff0477ac */ /* 0x000e220008000a00 */
[----:B------:R-:W1:Y:S01]  /*0d00*/  LDC.64 R4, c[0x0][0x398] ;  /* 0x0000e600ff047b82 */ /* 0x000e620000000a00 */
[----:B0-----:R-:W0:Y:S08]  /*0d10*/  I2F.U64.RP R10, UR4 ;  /* 0x00000004000a7d12 */ /* 0x001e300008309000 */
[----:B0-----:R-:W0:Y:S02]  /*0d20*/  MUFU.RCP R10, R10 ;  /* 0x0000000a000a7308 */ /* 0x001e240000001000 */
[----:B0-----:R-:W-:-:S06]  /*0d30*/  IADD3 R6, PT, PT, R10, 0x1ffffffe, RZ ;  /* 0x1ffffffe0a067810 */ /* 0x001fcc0007ffe0ff */
[----:B------:R-:W1:Y:S02]  /*0d40*/  F2I.U64.TRUNC R6, R6 ;  /* 0x0000000600067311 */ /* 0x000e64000020d800 */
[----:B-1----:R-:W-:-:S04]  /*0d50*/  IMAD.WIDE.U32 R8, R6, R4, RZ ;  /* 0x0000000406087225 */ /* 0x002fc800078e00ff */
[----:B------:R-:W-:Y:S01]  /*0d60*/  IMAD R9, R6, R5, R9 ;  /* 0x0000000506097224 */ /* 0x000fe200078e0209 */
[----:B------:R-:W-:-:S03]  /*0d70*/  IADD3 R11, P0, PT, RZ, -R8, RZ ;  /* 0x80000008ff0b7210 */ /* 0x000fc60007f1e0ff */
[----:B------:R-:W-:Y:S02]  /*0d80*/  IMAD R9, R7, R4, R9 ;  /* 0x0000000407097224 */ /* 0x000fe400078e0209 */
[----:B------:R-:W-:-:S04]  /*0d90*/  IMAD.HI.U32 R8, R6, R11, RZ ;  /* 0x0000000b06087227 */ /* 0x000fc800078e00ff */
[----:B------:R-:W-:Y:S02]  /*0da0*/  IMAD.X R13, RZ, RZ, ~R9, P0 ;  /* 0x000000ffff0d7224 */ /* 0x000fe400000e0e09 */
[----:B------:R-:W-:Y:S02]  /*0db0*/  IMAD.MOV.U32 R9, RZ, RZ, R6 ;  /* 0x000000ffff097224 */ /* 0x000fe400078e0006 */
[-C--:B------:R-:W-:Y:S02]  /*0dc0*/  IMAD R15, R7, R13.reuse, RZ ;  /* 0x0000000d070f7224 */ /* 0x080fe400078e02ff */
[----:B------:R-:W-:-:S04]  /*0dd0*/  IMAD.WIDE.U32 R8, P0, R6, R13, R8 ;  /* 0x0000000d06087225 */ /* 0x000fc80007800008 */
[----:B------:R-:W-:-:S04]  /*0de0*/  IMAD.HI.U32 R13, R7, R13, RZ ;  /* 0x0000000d070d7227 */ /* 0x000fc800078e00ff */
[----:B------:R-:W-:-:S05]  /*0df0*/  IMAD.HI.U32 R8, P1, R7, R11, R8 ;  /* 0x0000000b07087227 */ /* 0x000fca0007820008 */
[----:B------:R-:W-:Y:S01]  /*0e00*/  IADD3 R9, P2, PT, R15, R8, RZ ;  /* 0x000000080f097210 */ /* 0x000fe20007f5e0ff */
[----:B------:R-:W-:-:S04]  /*0e10*/  IMAD.X R8, R13, 0x1, R7, P0 ;  /* 0x000000010d087824 */ /* 0x000fc800000e0607 */
[----:B------:R-:W-:Y:S01]  /*0e20*/  IMAD.WIDE.U32 R6, R9, R4, RZ ;  /* 0x0000000409067225 */ /* 0x000fe200078e00ff */
[----:B------:R-:W-:-:S03]  /*0e30*/  IADD3.X R11, PT, PT, RZ, RZ, R8, P2, P1 ;  /* 0x000000ffff0b7210 */ /* 0x000fc600017e2408 */
[----:B------:R-:W-:Y:S01]  /*0e40*/  IMAD R7, R9, R5, R7 ;  /* 0x0000000509077224 */ /* 0x000fe200078e0207 */
[----:B------:R-:W-:-:S03]  /*0e50*/  IADD3 R13, P0, PT, RZ, -R6, RZ ;  /* 0x80000006ff0d7210 */ /* 0x000fc60007f1e0ff */
[----:B------:R-:W-:Y:S02]  /*0e60*/  IMAD R7, R11, R4, R7 ;  /* 0x000000040b077224 */ /* 0x000fe400078e0207 */
[----:B------:R-:W-:-:S04]  /*0e70*/  IMAD.HI.U32 R8, R9, R13, RZ ;  /* 0x0000000d09087227 */ /* 0x000fc800078e00ff */
[----:B------:R-:W-:Y:S02]  /*0e80*/  IMAD.X R6, RZ, RZ, ~R7, P0 ;  /* 0x000000ffff067224 */ /* 0x000fe400000e0e07 */
[----:B------:R-:W-:Y:S02]  /*0e90*/  IMAD.MOV.U32 R7, RZ, RZ, RZ ;  /* 0x000000ffff077224 */ /* 0x000fe400078e00ff */
[----:B------:R-:W-:-:S04]  /*0ea0*/  IMAD.WIDE.U32 R8, P0, R9, R6, R8 ;  /* 0x0000000609087225 */ /* 0x000fc80007800008 */
[C---:B------:R-:W-:Y:S02]  /*0eb0*/  IMAD R10, R11.reuse, R6, RZ ;  /* 0x000000060b0a7224 */ /* 0x040fe400078e02ff */
[----:B------:R-:W-:-:S04]  /*0ec0*/  IMAD.HI.U32 R9, P1, R11, R13, R8 ;  /* 0x0000000d0b097227 */ /* 0x000fc80007820008 */
[----:B------:R-:W-:Y:S01]  /*0ed0*/  IMAD.HI.U32 R6, R11, R6, RZ ;  /* 0x000000060b067227 */ /* 0x000fe200078e00ff */
[----:B------:R-:W-:-:S04]  /*0ee0*/  IADD3 R9, P2, PT, R10, R9, RZ ;  /* 0x000000090a097210 */ /* 0x000fc80007f5e0ff */
[----:B------:R-:W-:Y:S01]  /*0ef0*/  IADD3.X R11, PT, PT, R6, R11, RZ, P0, !PT ;  /* 0x0000000b060b7210 */ /* 0x000fe200007fe4ff */
[----:B------:R-:W-:-:S03]  /*0f00*/  IMAD.HI.U32 R6, R9, R16, RZ ;  /* 0x0000001009067227 */ /* 0x000fc600078e00ff */
[----:B------:R-:W-:Y:S01]  /*0f10*/  IADD3.X R11, PT, PT, RZ, RZ, R11, P2, P1 ;  /* 0x000000ffff0b7210 */ /* 0x000fe200017e240b */
[----:B------:R-:W-:-:S04]  /*0f20*/  IMAD.WIDE.U32 R6, R9, R3, R6 ;  /* 0x0000000309067225 */ /* 0x000fc800078e0006 */
[C---:B------:R-:W-:Y:S02]  /*0f30*/  IMAD R9, R11.reuse, R3, RZ ;  /* 0x000000030b097224 */ /* 0x040fe400078e02ff */
[----:B------:R-:W-:-:S04]  /*0f40*/  IMAD.HI.U32 R6, P0, R11, R16, R6 ;  /* 0x000000100b067227 */ /* 0x000fc80007800006 */
[----:B------:R-:W-:Y:S01]  /*0f50*/  IMAD.HI.U32 R8, R11, R3, RZ ;  /* 0x000000030b087227 */ /* 0x000fe200078e00ff */
[----:B------:R-:W-:-:S03]  /*0f60*/  IADD3 R9, P1, PT, R9, R6, RZ ;  /* 0x0000000609097210 */ /* 0x000fc60007f3e0ff */
[----:B------:R-:W-:Y:S02]  /*0f70*/  IMAD.X R8, RZ, RZ, R8, P0 ;  /* 0x000000ffff087224 */ /* 0x000fe400000e0608 */
[----:B------:R-:W-:-:S04]  /*0f80*/  IMAD.WIDE.U32 R6, R9, R4, RZ ;  /* 0x0000000409067225 */ /* 0x000fc800078e00ff */
[----:B------:R-:W-:Y:S01]  /*0f90*/  IMAD.X R11, RZ, RZ, R8, P1 ;  /* 0x000000ffff0b7224 */ /* 0x000fe200008e0608 */
[----:B------:R-:W-:Y:S01]  /*0fa0*/  IADD3 R13, P1, PT, -R6, R16, RZ ;  /* 0x00000010060d7210 */ /* 0x000fe20007f3e1ff */
[----:B------:R-:W-:-:S03]  /*0fb0*/  IMAD R9, R9, R5, R7 ;  /* 0x0000000509097224 */ /* 0x000fc600078e0207 */
[-C--:B------:R-:W-:Y:S01]  /*0fc0*/  ISETP.GE.U32.AND P0, PT, R13, R4.reuse, PT ;  /* 0x000000040d00720c */ /* 0x080fe20003f06070 */
[----:B------:R-:W-:-:S04]  /*0fd0*/  IMAD R6, R11, R4, R9 ;  /* 0x000000040b067224 */ /* 0x000fc800078e0209 */
[----:B------:R-:W-:Y:S01]  /*0fe0*/  IMAD.X R8, R3, 0x1, ~R6, P1 ;  /* 0x0000000103087824 */ /* 0x000fe200008e0e06 */
[----:B------:R-:W-:-:S04]  /*0ff0*/  IADD3 R7, P1, PT, R13, -R4, RZ ;  /* 0x800000040d077210 */ /* 0x000fc80007f3e0ff */
[CC--:B------:R-:W-:Y:S02]  /*1000*/  ISETP.GE.U32.AND.EX P0, PT, R8.reuse, R5.reuse, PT, P0 ;  /* 0x000000050800720c */ /* 0x0c0fe40003f06100 */
[----:B------:R-:W-:Y:S02]  /*1010*/  IADD3.X R6, PT, PT, R8, ~R5, RZ, P1, !PT ;  /* 0x8000000508067210 */ /* 0x000fe40000ffe4ff */
[----:B------:R-:W-:Y:S02]  /*1020*/  SEL R7, R7, R13, P0 ;  /* 0x0000000d07077207 */ /* 0x000fe40000000000 */
[----:B------:R-:W-:Y:S02]  /*1030*/  SEL R6, R6, R8, P0 ;  /* 0x0000000806067207 */ /* 0x000fe40000000000 */
[C---:B------:R-:W-:Y:S01]  /*1040*/  ISETP.GE.U32.AND P0, PT, R7.reuse, R4, PT ;  /* 0x000000040700720c */ /* 0x040fe20003f06070 */
[----:B------:R-:W-:Y:S01]  /*1050*/  IMAD.IADD R19, R7, 0x1, -R4 ;  /* 0x0000000107137824 */ /* 0x000fe200078e0a04 */
[----:B------:R-:W-:Y:S01]  /*1060*/  ISETP.NE.U32.AND P1, PT, R4, RZ, PT ;  /* 0x000000ff0400720c */ /* 0x000fe20003f25070 */
[----:B------:R-:W-:Y:S01]  /*1070*/  IMAD.MOV.U32 R4, RZ, RZ, R0 ;  /* 0x000000ffff047224 */ /* 0x000fe200078e0000 */
[----:B------:R-:W-:-:S02]  /*1080*/  ISETP.GE.U32.AND.EX P0, PT, R6, R5, PT, P0 ;  /* 0x000000050600720c */ /* 0x000fc40003f06100 */
[----:B------:R-:W-:Y:S01]  /*1090*/  ISETP.NE.AND.EX P1, PT, R5, RZ, PT, P1 ;  /* 0x000000ff0500720c */ /* 0x000fe20003f25310 */
[----:B------:R-:W-:Y:S01]  /*10a0*/  IMAD.MOV.U32 R5, RZ, RZ, 0x0 ;  /* 0x00000000ff057424 */ /* 0x000fe200078e00ff */
[----:B------:R-:W-:-:S04]  /*10b0*/  SEL R19, R19, R7, P0 ;  /* 0x0000000713137207 */ /* 0x000fc80000000000 */
[----:B------:R-:W-:Y:S01]  /*10c0*/  SEL R19, R19, 0xffffffff, P1 ;  /* 0xffffffff13137807 */ /* 0x000fe20000800000 */
[----:B------:R-:W-:Y:S06]  /*10d0*/  RET.REL.NODEC R4 `(_Z13matmul_kernelPKfS0_Pfm) ;  /* 0xffffffec04c87950 */ /* 0x000fec0003c3ffff */
.L_x_15:
[----:B------:R-:W-:-:S00]  /*10e0*/  BRA `(.L_x_15) ;  /* 0xfffffffc00fc7947 */ /* 0x000fc0000383ffff */
[----:B------:R-:W-:-:S00]  /*10f0*/  NOP ;  /* 0x0000000000007918 */ /* 0x000fc00000000000 */
        /* <DEDUP_REMOVED lines=8> */
.L_x_16:


//--------------------- .nv.global.init           --------------------------
	.section	.nv.global.init,"aw",@progbits
.nv.global.init:
	.type		$str,@object
	.size		$str,($str$1 - $str)
$str:
        /*0000*/ 	.byte	0x49, 0x4e, 0x44, 0x45, 0x58, 0x20, 0x30, 0x20, 0x2d, 0x3e, 0x20, 0x69, 0x6e, 0x64, 0x65, 0x78
        /*0010*/ 	.byte	0x20, 0x3d, 0x20, 0x25, 0x64, 0x20, 0x7c, 0x20, 0x6a, 0x20, 0x3d, 0x20, 0x25, 0x64, 0x20, 0x7c
        /*0020*/ 	.byte	0x20, 0x6b, 0x20, 0x3d, 0x20, 0x25, 0x64, 0x0a, 0x00
	.type		$str$1,@object
	.size		$str$1,(.L_1 - $str$1)
$str$1:
        /*0029*/ 	.byte	0x49, 0x4e, 0x44, 0x45, 0x58, 0x20, 0x31, 0x20, 0x2d, 0x3e, 0x20, 0x69, 0x6e, 0x64, 0x65, 0x78
        /*0039*/ 	.byte	0x20, 0x3d, 0x20, 0x25, 0x64, 0x20, 0x7c, 0x20, 0x6a, 0x20, 0x3d, 0x20, 0x25, 0x64, 0x20, 0x7c
        /*0049*/ 	.byte	0x20, 0x6b, 0x20, 0x3d, 0x20, 0x25, 0x64, 0x0a, 0x00
.L_1:


//--------------------- .nv.shared.reserved.0     --------------------------
	.section	.nv.shared.reserved.0,"aw",@nobits
	.weak		__nv_reservedSMEM_offset_0_alias
	.size		__nv_reservedSMEM_offset_0_alias, 0, 64
	.other		__nv_reservedSMEM_offset_0_alias,@"STO_CUDA_RESERVED_SHARED STV_DEFAULT"
__nv_reservedSMEM_offset_0_alias:
	.zero		0
	.zero		64


//--------------------- .nv.constant0._Z13matmul_kernelPKfS0_Pfm --------------------------
	.section	.nv.constant0._Z13matmul_kernelPKfS0_Pfm,"a",@progbits
	.sectionflags	@""
	.align	4
.nv.constant0._Z13matmul_kernelPKfS0_Pfm:
	.zero		928


//--------------------- SYMBOLS --------------------------

	.type		.nv.reservedSmem.offset0,@object
	.size		.nv.reservedSmem.offset0,0x4
	.type		vprintf,@function
